//
// Generated by NVIDIA NVVM Compiler
//
// Compiler Build ID: CL-36424714
// Cuda compilation tools, release 13.0, V13.0.88
// Based on NVVM 20.0.0
//

.version 9.0
.target sm_100
.address_size 64

	// .globl	_Z20count_matches_kernelPKcPKiiiS0_S2_S2_Pyi
.global .align 1 .b8 _ZN34_INTERNAL_a084e5f2_4_k_cu_86f25ba14cuda3std3__45__cpo5beginE[1];
.global .align 1 .b8 _ZN34_INTERNAL_a084e5f2_4_k_cu_86f25ba14cuda3std3__45__cpo3endE[1];
.global .align 1 .b8 _ZN34_INTERNAL_a084e5f2_4_k_cu_86f25ba14cuda3std3__45__cpo6cbeginE[1];
.global .align 1 .b8 _ZN34_INTERNAL_a084e5f2_4_k_cu_86f25ba14cuda3std3__45__cpo4cendE[1];
.global .align 1 .b8 _ZN34_INTERNAL_a084e5f2_4_k_cu_86f25ba14cuda3std3__45__cpo6rbeginE[1];
.global .align 1 .b8 _ZN34_INTERNAL_a084e5f2_4_k_cu_86f25ba14cuda3std3__45__cpo4rendE[1];
.global .align 1 .b8 _ZN34_INTERNAL_a084e5f2_4_k_cu_86f25ba14cuda3std3__45__cpo7crbeginE[1];
.global .align 1 .b8 _ZN34_INTERNAL_a084e5f2_4_k_cu_86f25ba14cuda3std3__45__cpo5crendE[1];
.global .align 1 .b8 _ZN34_INTERNAL_a084e5f2_4_k_cu_86f25ba14cuda3std3__436_GLOBAL__N__a084e5f2_4_k_cu_86f25ba16ignoreE[1];
.global .align 1 .b8 _ZN34_INTERNAL_a084e5f2_4_k_cu_86f25ba14cuda3std3__419piecewise_constructE[1];
.global .align 1 .b8 _ZN34_INTERNAL_a084e5f2_4_k_cu_86f25ba14cuda3std3__48in_placeE[1];
.global .align 1 .b8 _ZN34_INTERNAL_a084e5f2_4_k_cu_86f25ba14cuda3std3__420unreachable_sentinelE[1];
.global .align 1 .b8 _ZN34_INTERNAL_a084e5f2_4_k_cu_86f25ba14cuda3std3__47nulloptE[1];
.global .align 1 .b8 _ZN34_INTERNAL_a084e5f2_4_k_cu_86f25ba14cuda3std3__48unexpectE[1];
.global .align 1 .b8 _ZN34_INTERNAL_a084e5f2_4_k_cu_86f25ba14cuda3std6ranges3__45__cpo4swapE[1];
.global .align 1 .b8 _ZN34_INTERNAL_a084e5f2_4_k_cu_86f25ba14cuda3std6ranges3__45__cpo9iter_moveE[1];
.global .align 1 .b8 _ZN34_INTERNAL_a084e5f2_4_k_cu_86f25ba14cuda3std6ranges3__45__cpo5beginE[1];
.global .align 1 .b8 _ZN34_INTERNAL_a084e5f2_4_k_cu_86f25ba14cuda3std6ranges3__45__cpo3endE[1];
.global .align 1 .b8 _ZN34_INTERNAL_a084e5f2_4_k_cu_86f25ba14cuda3std6ranges3__45__cpo6cbeginE[1];
.global .align 1 .b8 _ZN34_INTERNAL_a084e5f2_4_k_cu_86f25ba14cuda3std6ranges3__45__cpo4cendE[1];
.global .align 1 .b8 _ZN34_INTERNAL_a084e5f2_4_k_cu_86f25ba14cuda3std6ranges3__45__cpo7advanceE[1];
.global .align 1 .b8 _ZN34_INTERNAL_a084e5f2_4_k_cu_86f25ba14cuda3std6ranges3__45__cpo9iter_swapE[1];
.global .align 1 .b8 _ZN34_INTERNAL_a084e5f2_4_k_cu_86f25ba14cuda3std6ranges3__45__cpo4nextE[1];
.global .align 1 .b8 _ZN34_INTERNAL_a084e5f2_4_k_cu_86f25ba14cuda3std6ranges3__45__cpo4prevE[1];
.global .align 1 .b8 _ZN34_INTERNAL_a084e5f2_4_k_cu_86f25ba14cuda3std6ranges3__45__cpo4dataE[1];
.global .align 1 .b8 _ZN34_INTERNAL_a084e5f2_4_k_cu_86f25ba14cuda3std6ranges3__45__cpo5cdataE[1];
.global .align 1 .b8 _ZN34_INTERNAL_a084e5f2_4_k_cu_86f25ba14cuda3std6ranges3__45__cpo4sizeE[1];
.global .align 1 .b8 _ZN34_INTERNAL_a084e5f2_4_k_cu_86f25ba14cuda3std6ranges3__45__cpo5ssizeE[1];
.global .align 1 .b8 _ZN34_INTERNAL_a084e5f2_4_k_cu_86f25ba14cuda3std6ranges3__45__cpo8distanceE[1];
.global .align 1 .b8 _ZN34_INTERNAL_a084e5f2_4_k_cu_86f25ba16thrust24THRUST_300001_SM_1000_NS8cuda_cub3parE[1];
.global .align 1 .b8 _ZN34_INTERNAL_a084e5f2_4_k_cu_86f25ba16thrust24THRUST_300001_SM_1000_NS8cuda_cub10par_nosyncE[1];
.global .align 1 .b8 _ZN34_INTERNAL_a084e5f2_4_k_cu_86f25ba16thrust24THRUST_300001_SM_1000_NS6system6detail10sequential3seqE[1];
.global .align 1 .b8 _ZN34_INTERNAL_a084e5f2_4_k_cu_86f25ba16thrust24THRUST_300001_SM_1000_NS6system3cpp3parE[1];
.global .align 1 .b8 _ZN34_INTERNAL_a084e5f2_4_k_cu_86f25ba16thrust24THRUST_300001_SM_1000_NS12placeholders2_1E[1];
.global .align 1 .b8 _ZN34_INTERNAL_a084e5f2_4_k_cu_86f25ba16thrust24THRUST_300001_SM_1000_NS12placeholders2_2E[1];
.global .align 1 .b8 _ZN34_INTERNAL_a084e5f2_4_k_cu_86f25ba16thrust24THRUST_300001_SM_1000_NS12placeholders2_3E[1];
.global .align 1 .b8 _ZN34_INTERNAL_a084e5f2_4_k_cu_86f25ba16thrust24THRUST_300001_SM_1000_NS12placeholders2_4E[1];
.global .align 1 .b8 _ZN34_INTERNAL_a084e5f2_4_k_cu_86f25ba16thrust24THRUST_300001_SM_1000_NS12placeholders2_5E[1];
.global .align 1 .b8 _ZN34_INTERNAL_a084e5f2_4_k_cu_86f25ba16thrust24THRUST_300001_SM_1000_NS12placeholders2_6E[1];
.global .align 1 .b8 _ZN34_INTERNAL_a084e5f2_4_k_cu_86f25ba16thrust24THRUST_300001_SM_1000_NS12placeholders2_7E[1];
.global .align 1 .b8 _ZN34_INTERNAL_a084e5f2_4_k_cu_86f25ba16thrust24THRUST_300001_SM_1000_NS12placeholders2_8E[1];
.global .align 1 .b8 _ZN34_INTERNAL_a084e5f2_4_k_cu_86f25ba16thrust24THRUST_300001_SM_1000_NS12placeholders2_9E[1];
.global .align 1 .b8 _ZN34_INTERNAL_a084e5f2_4_k_cu_86f25ba16thrust24THRUST_300001_SM_1000_NS12placeholders3_10E[1];
.global .align 1 .b8 _ZN34_INTERNAL_a084e5f2_4_k_cu_86f25ba16thrust24THRUST_300001_SM_1000_NS3seqE[1];
.global .align 1 .b8 _ZN34_INTERNAL_a084e5f2_4_k_cu_86f25ba16thrust24THRUST_300001_SM_1000_NS6deviceE[1];

.visible .entry _Z20count_matches_kernelPKcPKiiiS0_S2_S2_Pyi(
	.param .u64 .ptr .align 1 _Z20count_matches_kernelPKcPKiiiS0_S2_S2_Pyi_param_0,
	.param .u64 .ptr .align 1 _Z20count_matches_kernelPKcPKiiiS0_S2_S2_Pyi_param_1,
	.param .u32 _Z20count_matches_kernelPKcPKiiiS0_S2_S2_Pyi_param_2,
	.param .u32 _Z20count_matches_kernelPKcPKiiiS0_S2_S2_Pyi_param_3,
	.param .u64 .ptr .align 1 _Z20count_matches_kernelPKcPKiiiS0_S2_S2_Pyi_param_4,
	.param .u64 .ptr .align 1 _Z20count_matches_kernelPKcPKiiiS0_S2_S2_Pyi_param_5,
	.param .u64 .ptr .align 1 _Z20count_matches_kernelPKcPKiiiS0_S2_S2_Pyi_param_6,
	.param .u64 .ptr .align 1 _Z20count_matches_kernelPKcPKiiiS0_S2_S2_Pyi_param_7,
	.param .u32 _Z20count_matches_kernelPKcPKiiiS0_S2_S2_Pyi_param_8
)
{
	.reg .pred 	%p<14>;
	.reg .b16 	%rs<7>;
	.reg .b32 	%r<43>;
	.reg .b64 	%rd<35>;

	ld.param.u64 	%rd12, [_Z20count_matches_kernelPKcPKiiiS0_S2_S2_Pyi_param_0];
	ld.param.u64 	%rd13, [_Z20count_matches_kernelPKcPKiiiS0_S2_S2_Pyi_param_1];
	ld.param.u32 	%r22, [_Z20count_matches_kernelPKcPKiiiS0_S2_S2_Pyi_param_2];
	ld.param.u32 	%r23, [_Z20count_matches_kernelPKcPKiiiS0_S2_S2_Pyi_param_3];
	ld.param.u64 	%rd14, [_Z20count_matches_kernelPKcPKiiiS0_S2_S2_Pyi_param_4];
	ld.param.u64 	%rd15, [_Z20count_matches_kernelPKcPKiiiS0_S2_S2_Pyi_param_5];
	ld.param.u64 	%rd16, [_Z20count_matches_kernelPKcPKiiiS0_S2_S2_Pyi_param_6];
	ld.param.u64 	%rd17, [_Z20count_matches_kernelPKcPKiiiS0_S2_S2_Pyi_param_7];
	ld.param.u32 	%r21, [_Z20count_matches_kernelPKcPKiiiS0_S2_S2_Pyi_param_8];
	mov.u32 	%r24, %ctaid.x;
	mov.u32 	%r25, %ntid.x;
	mov.u32 	%r26, %tid.x;
	mad.lo.s32 	%r27, %r24, %r25, %r26;
	add.s32 	%r1, %r27, %r22;
	add.s32 	%r28, %r23, %r22;
	setp.ge.s32 	%p1, %r1, %r28;
	@%p1 bra 	$L__BB0_19;
	cvta.to.global.u64 	%rd18, %rd13;
	mul.wide.s32 	%rd19, %r1, 4;
	add.s64 	%rd20, %rd18, %rd19;
	ld.global.u32 	%r2, [%rd20];
	setp.lt.s32 	%p2, %r2, 0;
	@%p2 bra 	$L__BB0_19;
	cvt.u64.u32 	%rd21, %r2;
	cvta.to.global.u64 	%rd22, %rd12;
	add.s64 	%rd1, %rd22, %rd21;
	mov.b32 	%r36, 0;
$L__BB0_3:
	mov.u32 	%r3, %r36;
	cvt.u64.u32 	%rd23, %r3;
	add.s64 	%rd24, %rd1, %rd23;
	ld.global.nc.u8 	%rs1, [%rd24];
	cvt.u16.u8 	%rs2, %rs1;
	setp.ne.s16 	%p3, %rs2, 0;
	add.s32 	%r36, %r3, 1;
	@%p3 bra 	$L__BB0_3;
	setp.lt.s32 	%p4, %r21, 1;
	@%p4 bra 	$L__BB0_19;
	cvta.to.global.u64 	%rd2, %rd15;
	cvta.to.global.u64 	%rd3, %rd16;
	cvta.to.global.u64 	%rd4, %rd14;
	cvta.to.global.u64 	%rd5, %rd17;
	mov.b32 	%r37, 0;
$L__BB0_6:
	mul.wide.u32 	%rd25, %r37, 4;
	add.s64 	%rd26, %rd2, %rd25;
	ld.global.u32 	%r6, [%rd26];
	add.s64 	%rd27, %rd3, %rd25;
	ld.global.u32 	%r7, [%rd27];
	setp.lt.s32 	%p5, %r3, %r7;
	@%p5 bra 	$L__BB0_18;
	setp.lt.s32 	%p6, %r7, 1;
	@%p6 bra 	$L__BB0_14;
	cvt.s64.s32 	%rd28, %r6;
	sub.s32 	%r34, %r3, %r7;
	max.s32 	%r8, %r34, 0;
	neg.s32 	%r9, %r7;
	add.s64 	%rd6, %rd4, %rd28;
	mov.b32 	%r38, 0;
$L__BB0_9:
	cvt.u64.u32 	%rd29, %r38;
	add.s64 	%rd33, %rd1, %rd29;
	mov.b32 	%r40, 0;
	mov.u64 	%rd34, %rd6;
	mov.u32 	%r39, %r9;
$L__BB0_10:
	ld.global.nc.u8 	%rs3, [%rd33];
	cvt.u16.u8 	%rs4, %rs3;
	ld.global.nc.u8 	%rs5, [%rd34];
	cvt.u16.u8 	%rs6, %rs5;
	setp.ne.s16 	%p9, %rs4, %rs6;
	mov.u32 	%r41, %r40;
	@%p9 bra 	$L__BB0_12;
	add.s32 	%r40, %r40, 1;
	add.s32 	%r39, %r39, 1;
	setp.ne.s32 	%p10, %r39, 0;
	add.s64 	%rd34, %rd34, 1;
	add.s64 	%rd33, %rd33, 1;
	mov.u32 	%r41, %r7;
	@%p10 bra 	$L__BB0_10;
$L__BB0_12:
	setp.eq.s32 	%p11, %r41, %r7;
	@%p11 bra 	$L__BB0_17;
	add.s32 	%r16, %r38, 1;
	setp.eq.s32 	%p12, %r38, %r8;
	mov.u32 	%r38, %r16;
	@%p12 bra 	$L__BB0_18;
	bra.uni 	$L__BB0_9;
$L__BB0_14:
	sub.s32 	%r32, %r3, %r7;
	max.s32 	%r17, %r32, 0;
	mov.b32 	%r42, 0;
	bra.uni 	$L__BB0_16;
$L__BB0_15:
	add.s32 	%r18, %r42, 1;
	setp.eq.s32 	%p8, %r42, %r17;
	mov.u32 	%r42, %r18;
	@%p8 bra 	$L__BB0_18;
$L__BB0_16:
	setp.ne.s32 	%p7, %r7, 0;
	@%p7 bra 	$L__BB0_15;
$L__BB0_17:
	mul.wide.u32 	%rd30, %r37, 8;
	add.s64 	%rd31, %rd5, %rd30;
	atom.global.add.u64 	%rd32, [%rd31], 1;
$L__BB0_18:
	add.s32 	%r37, %r37, 1;
	setp.ne.s32 	%p13, %r37, %r21;
	@%p13 bra 	$L__BB0_6;
$L__BB0_19:
	ret;

}
	// .globl	_ZN3cub18CUB_300001_SM_10006detail11EmptyKernelIvEEvv
.visible .entry _ZN3cub18CUB_300001_SM_10006detail11EmptyKernelIvEEvv()
{


	ret;

}


// ===== COMPILED SASS (sm_100) =====

	.target	sm_100

	.elftype	@"ET_EXEC"


//--------------------- .note.nv.tkinfo           --------------------------
	.section	.note.nv.tkinfo,"",@"SHT_NOTE"
	.sectionflags	@"SHF_NOTE_NV_TKINFO"
	.tkinfo
        /*0018*/ 	.word	0x00000002
        /*0030*/ 	.string	""
        /*0030*/ 	.string	"ptxas"
        /*0030*/ 	.string	"Cuda compilation tools, release 13.0, V13.0.88"
        /*0030*/ 	.string	"Build cuda_13.0.r13.0/compiler.36424714_0"
        /*0030*/ 	.string	"-arch sm_100 -m 64 "



//--------------------- .note.nv.cuinfo           --------------------------
	.section	.note.nv.cuinfo,"",@"SHT_NOTE"
	.sectionflags	@"SHF_NOTE_NV_CUINFO"
        /*0018*/ 	.short	0x0002
        /*001a*/ 	.short	0x0064
        /*001c*/ 	.short	0x0082
	.zero		2


//--------------------- .nv.info                  --------------------------
	.section	.nv.info,"",@"SHT_CUDA_INFO"
	.align	4


	//----- nvinfo : EIATTR_REGCOUNT
	.align		4
        /*0000*/ 	.byte	0x04, 0x2f
        /*0002*/ 	.short	(.L_46 - .L_45)
	.align		4
.L_45:
        /*0004*/ 	.word	index@(_Z20count_matches_kernelPKcPKiiiS0_S2_S2_Pyi)
        /*0008*/ 	.word	0x00000015


	//----- nvinfo : EIATTR_FRAME_SIZE
	.align		4
.L_46:
        /*000c*/ 	.byte	0x04, 0x11
        /*000e*/ 	.short	(.L_48 - .L_47)
	.align		4
.L_47:
        /*0010*/ 	.word	index@(_Z20count_matches_kernelPKcPKiiiS0_S2_S2_Pyi)
        /*0014*/ 	.word	0x00000000


	//----- nvinfo : EIATTR_REGCOUNT
	.align		4
.L_48:
        /*0018*/ 	.byte	0x04, 0x2f
        /*001a*/ 	.short	(.L_50 - .L_49)
	.align		4
.L_49:
        /*001c*/ 	.word	index@(_ZN3cub18CUB_300001_SM_10006detail11EmptyKernelIvEEvv)
        /*0020*/ 	.word	0x00000004


	//----- nvinfo : EIATTR_FRAME_SIZE
	.align		4
.L_50:
        /*0024*/ 	.byte	0x04, 0x11
        /*0026*/ 	.short	(.L_52 - .L_51)
	.align		4
.L_51:
        /*0028*/ 	.word	index@(_ZN3cub18CUB_300001_SM_10006detail11EmptyKernelIvEEvv)
        /*002c*/ 	.word	0x00000000


	//----- nvinfo : EIATTR_MIN_STACK_SIZE
	.align		4
.L_52:
        /*0030*/ 	.byte	0x04, 0x12
        /*0032*/ 	.short	(.L_54 - .L_53)
	.align		4
.L_53:
        /*0034*/ 	.word	index@(_ZN3cub18CUB_300001_SM_10006detail11EmptyKernelIvEEvv)
        /*0038*/ 	.word	0x00000000


	//----- nvinfo : EIATTR_MIN_STACK_SIZE
	.align		4
.L_54:
        /*003c*/ 	.byte	0x04, 0x12
        /*003e*/ 	.short	(.L_56 - .L_55)
	.align		4
.L_55:
        /*0040*/ 	.word	index@(_Z20count_matches_kernelPKcPKiiiS0_S2_S2_Pyi)
        /*0044*/ 	.word	0x00000000
.L_56:


//--------------------- .nv.compat                --------------------------
	.section	.nv.compat,"",@"SHT_CUDA_COMPAT_INFO"
	.align	4
        /*0000*/ 	.byte	0x02, 0x09, 0x00, 0x00, 0x02, 0x02, 0x01, 0x00, 0x02, 0x05, 0x05, 0x00, 0x03, 0x07, 0x01, 0x01
        /*0010*/ 	.byte	0x02, 0x03, 0x00, 0x00, 0x02, 0x06, 0x01, 0x00, 0x04, 0x0b, 0x08, 0x00, 0x09, 0x00, 0x00, 0x00
        /*0020*/ 	.byte	0x00, 0x00, 0x00, 0x00


//--------------------- .nv.info._ZN3cub18CUB_300001_SM_10006detail11EmptyKernelIvEEvv --------------------------
	.section	.nv.info._ZN3cub18CUB_300001_SM_10006detail11EmptyKernelIvEEvv,"",@"SHT_CUDA_INFO"
	.sectionflags	@""
	.align	4


	//----- nvinfo : EIATTR_CUDA_API_VERSION
	.align		4
        /*0000*/ 	.byte	0x04, 0x37
        /*0002*/ 	.short	(.L_58 - .L_57)
.L_57:
        /*0004*/ 	.word	0x00000082


	//----- nvinfo : EIATTR_SPARSE_MMA_MASK
	.align		4
.L_58:
        /*0008*/ 	.byte	0x03, 0x50
        /*000a*/ 	.short	0x0000


	//----- nvinfo : EIATTR_MAXREG_COUNT
	.align		4
        /*000c*/ 	.byte	0x03, 0x1b
        /*000e*/ 	.short	0x00ff


	//----- nvinfo : EIATTR_MERCURY_ISA_VERSION
	.align		4
        /*0010*/ 	.byte	0x03, 0x5f
        /*0012*/ 	.short	0x0101


	//----- nvinfo : EIATTR_VRC_CTA_INIT_COUNT
	.align		4
        /*0014*/ 	.byte	0x02, 0x4a
	.zero		1
	.zero		1


	//----- nvinfo : EIATTR_EXIT_INSTR_OFFSETS
	.align		4
        /*0018*/ 	.byte	0x04, 0x1c
        /*001a*/ 	.short	(.L_60 - .L_59)


	//   ....[0]....
.L_59:
        /*001c*/ 	.word	0x00000010


	//----- nvinfo : EIATTR_SW_WAR
	.align		4
.L_60:
        /*0020*/ 	.byte	0x04, 0x36
        /*0022*/ 	.short	(.L_62 - .L_61)
.L_61:
        /*0024*/ 	.word	0x00000008
.L_62:


//--------------------- .nv.info._Z20count_matches_kernelPKcPKiiiS0_S2_S2_Pyi --------------------------
	.section	.nv.info._Z20count_matches_kernelPKcPKiiiS0_S2_S2_Pyi,"",@"SHT_CUDA_INFO"
	.sectionflags	@""
	.align	4


	//----- nvinfo : EIATTR_CUDA_API_VERSION
	.align		4
        /*0000*/ 	.byte	0x04, 0x37
        /*0002*/ 	.short	(.L_64 - .L_63)
.L_63:
        /*0004*/ 	.word	0x00000082


	//----- nvinfo : EIATTR_KPARAM_INFO
	.align		4
.L_64:
        /*0008*/ 	.byte	0x04, 0x17
        /*000a*/ 	.short	(.L_66 - .L_65)
.L_65:
        /*000c*/ 	.word	0x00000000
        /*0010*/ 	.short	0x0008
        /*0012*/ 	.short	0x0038
        /*0014*/ 	.byte	0x00, 0xf0, 0x11, 0x00


	//----- nvinfo : EIATTR_KPARAM_INFO
	.align		4
.L_66:
        /*0018*/ 	.byte	0x04, 0x17
        /*001a*/ 	.short	(.L_68 - .L_67)
.L_67:
        /*001c*/ 	.word	0x00000000
        /*0020*/ 	.short	0x0007
        /*0022*/ 	.short	0x0030
        /*0024*/ 	.byte	0x00, 0xf5, 0x21, 0x00


	//----- nvinfo : EIATTR_KPARAM_INFO
	.align		4
.L_68:
        /*0028*/ 	.byte	0x04, 0x17
        /*002a*/ 	.short	(.L_70 - .L_69)
.L_69:
        /*002c*/ 	.word	0x00000000
        /*0030*/ 	.short	0x0006
        /*0032*/ 	.short	0x0028
        /*0034*/ 	.byte	0x00, 0xf5, 0x21, 0x00


	//----- nvinfo : EIATTR_KPARAM_INFO
	.align		4
.L_70:
        /*0038*/ 	.byte	0x04, 0x17
        /*003a*/ 	.short	(.L_72 - .L_71)
.L_71:
        /*003c*/ 	.word	0x00000000
        /*0040*/ 	.short	0x0005
        /*0042*/ 	.short	0x0020
        /*0044*/ 	.byte	0x00, 0xf5, 0x21, 0x00


	//----- nvinfo : EIATTR_KPARAM_INFO
	.align		4
.L_72:
        /*0048*/ 	.byte	0x04, 0x17
        /*004a*/ 	.short	(.L_74 - .L_73)
.L_73:
        /*004c*/ 	.word	0x00000000
        /*0050*/ 	.short	0x0004
        /*0052*/ 	.short	0x0018
        /*0054*/ 	.byte	0x00, 0xf5, 0x21, 0x00


	//----- nvinfo : EIATTR_KPARAM_INFO
	.align		4
.L_74:
        /*0058*/ 	.byte	0x04, 0x17
        /*005a*/ 	.short	(.L_76 - .L_75)
.L_75:
        /*005c*/ 	.word	0x00000000
        /*0060*/ 	.short	0x0003
        /*0062*/ 	.short	0x0014
        /*0064*/ 	.byte	0x00, 0xf0, 0x11, 0x00


	//----- nvinfo : EIATTR_KPARAM_INFO
	.align		4
.L_76:
        /*0068*/ 	.byte	0x04, 0x17
        /*006a*/ 	.short	(.L_78 - .L_77)
.L_77:
        /*006c*/ 	.word	0x00000000
        /*0070*/ 	.short	0x0002
        /*0072*/ 	.short	0x0010
        /*0074*/ 	.byte	0x00, 0xf0, 0x11, 0x00


	//----- nvinfo : EIATTR_KPARAM_INFO
	.align		4
.L_78:
        /*0078*/ 	.byte	0x04, 0x17
        /*007a*/ 	.short	(.L_80 - .L_79)
.L_79:
        /*007c*/ 	.word	0x00000000
        /*0080*/ 	.short	0x0001
        /*0082*/ 	.short	0x0008
        /*0084*/ 	.byte	0x00, 0xf5, 0x21, 0x00


	//----- nvinfo : EIATTR_KPARAM_INFO
	.align		4
.L_80:
        /*0088*/ 	.byte	0x04, 0x17
        /*008a*/ 	.short	(.L_82 - .L_81)
.L_81:
        /*008c*/ 	.word	0x00000000
        /*0090*/ 	.short	0x0000
        /*0092*/ 	.short	0x0000
        /*0094*/ 	.byte	0x00, 0xf5, 0x21, 0x00


	//----- nvinfo : EIATTR_SPARSE_MMA_MASK
	.align		4
.L_82:
        /*0098*/ 	.byte	0x03, 0x50
        /*009a*/ 	.short	0x0000


	//----- nvinfo : EIATTR_MAXREG_COUNT
	.align		4
        /*009c*/ 	.byte	0x03, 0x1b
        /*009e*/ 	.short	0x00ff


	//----- nvinfo : EIATTR_MERCURY_ISA_VERSION
	.align		4
        /*00a0*/ 	.byte	0x03, 0x5f
        /*00a2*/ 	.short	0x0101


	//----- nvinfo : EIATTR_INT_WARP_WIDE_INSTR_OFFSETS
	.align		4
        /*00a4*/ 	.byte	0x04, 0x31
        /*00a6*/ 	.short	(.L_84 - .L_83)


	//   ....[0]....
.L_83:
        /*00a8*/ 	.word	0x000005c0


	//----- nvinfo : EIATTR_VRC_CTA_INIT_COUNT
	.align		4
.L_84:
        /*00ac*/ 	.byte	0x02, 0x4a
	.zero		1
	.zero		1


	//----- nvinfo : EIATTR_EXIT_INSTR_OFFSETS
	.align		4
        /*00b0*/ 	.byte	0x04, 0x1c
        /*00b2*/ 	.short	(.L_86 - .L_85)


	//   ....[0]....
.L_85:
        /*00b4*/ 	.word	0x00000090


	//   ....[1]....
        /*00b8*/ 	.word	0x000000f0


	//   ....[2]....
        /*00bc*/ 	.word	0x000001f0


	//   ....[3]....
        /*00c0*/ 	.word	0x000006d0


	//----- nvinfo : EIATTR_CRS_STACK_SIZE
	.align		4
.L_86:
        /*00c4*/ 	.byte	0x04, 0x1e
        /*00c6*/ 	.short	(.L_88 - .L_87)
.L_87:
        /*00c8*/ 	.word	0x00000000


	//----- nvinfo : EIATTR_CBANK_PARAM_SIZE
	.align		4
.L_88:
        /*00cc*/ 	.byte	0x03, 0x19
        /*00ce*/ 	.short	0x003c


	//----- nvinfo : EIATTR_PARAM_CBANK
	.align		4
        /*00d0*/ 	.byte	0x04, 0x0a
        /*00d2*/ 	.short	(.L_90 - .L_89)
	.align		4
.L_89:
        /*00d4*/ 	.word	index@(.nv.constant0._Z20count_matches_kernelPKcPKiiiS0_S2_S2_Pyi)
        /*00d8*/ 	.short	0x0380
        /*00da*/ 	.short	0x003c


	//----- nvinfo : EIATTR_SW_WAR
	.align		4
.L_90:
        /*00dc*/ 	.byte	0x04, 0x36
        /*00de*/ 	.short	(.L_92 - .L_91)
.L_91:
        /*00e0*/ 	.word	0x00000008
.L_92:


//--------------------- .nv.callgraph             --------------------------
	.section	.nv.callgraph,"",@"SHT_CUDA_CALLGRAPH"
	.align	4
	.sectionentsize	8
	.align		4
        /*0000*/ 	.word	0x00000000
	.align		4
        /*0004*/ 	.word	0xffffffff
	.align		4
        /*0008*/ 	.word	0x00000000
	.align		4
        /*000c*/ 	.word	0xfffffffe
	.align		4
        /*0010*/ 	.word	0x00000000
	.align		4
        /*0014*/ 	.word	0xfffffffd
	.align		4
        /*0018*/ 	.word	0x00000000
	.align		4
        /*001c*/ 	.word	0xfffffffc


//--------------------- .nv.constant4             --------------------------
	.section	.nv.constant4,"a",@progbits
	.align	8
	.align		8
.nv.constant4:
        /*0000*/ 	.dword	_ZN34_INTERNAL_a084e5f2_4_k_cu_86f25ba14cuda3std3__45__cpo5beginE
	.align		8
        /*0008*/ 	.dword	_ZN34_INTERNAL_a084e5f2_4_k_cu_86f25ba14cuda3std3__45__cpo3endE
	.align		8
        /*0010*/ 	.dword	_ZN34_INTERNAL_a084e5f2_4_k_cu_86f25ba14cuda3std3__45__cpo6cbeginE
	.align		8
        /*0018*/ 	.dword	_ZN34_INTERNAL_a084e5f2_4_k_cu_86f25ba14cuda3std3__45__cpo4cendE
	.align		8
        /*0020*/ 	.dword	_ZN34_INTERNAL_a084e5f2_4_k_cu_86f25ba14cuda3std3__45__cpo6rbeginE
	.align		8
        /*0028*/ 	.dword	_ZN34_INTERNAL_a084e5f2_4_k_cu_86f25ba14cuda3std3__45__cpo4rendE
	.align		8
        /*0030*/ 	.dword	_ZN34_INTERNAL_a084e5f2_4_k_cu_86f25ba14cuda3std3__45__cpo7crbeginE
	.align		8
        /*0038*/ 	.dword	_ZN34_INTERNAL_a084e5f2_4_k_cu_86f25ba14cuda3std3__45__cpo5crendE
	.align		8
        /*0040*/ 	.dword	_ZN34_INTERNAL_a084e5f2_4_k_cu_86f25ba14cuda3std3__436_GLOBAL__N__a084e5f2_4_k_cu_86f25ba16ignoreE
	.align		8
        /*0048*/ 	.dword	_ZN34_INTERNAL_a084e5f2_4_k_cu_86f25ba14cuda3std3__419piecewise_constructE
	.align		8
        /*0050*/ 	.dword	_ZN34_INTERNAL_a084e5f2_4_k_cu_86f25ba14cuda3std3__48in_placeE
	.align		8
        /*0058*/ 	.dword	_ZN34_INTERNAL_a084e5f2_4_k_cu_86f25ba14cuda3std3__420unreachable_sentinelE
	.align		8
        /*0060*/ 	.dword	_ZN34_INTERNAL_a084e5f2_4_k_cu_86f25ba14cuda3std3__47nulloptE
	.align		8
        /*0068*/ 	.dword	_ZN34_INTERNAL_a084e5f2_4_k_cu_86f25ba14cuda3std3__48unexpectE
	.align		8
        /*0070*/ 	.dword	_ZN34_INTERNAL_a084e5f2_4_k_cu_86f25ba14cuda3std6ranges3__45__cpo4swapE
	.align		8
        /*0078*/ 	.dword	_ZN34_INTERNAL_a084e5f2_4_k_cu_86f25ba14cuda3std6ranges3__45__cpo9iter_moveE
	.align		8
        /*0080*/ 	.dword	_ZN34_INTERNAL_a084e5f2_4_k_cu_86f25ba14cuda3std6ranges3__45__cpo5beginE
	.align		8
        /*0088*/ 	.dword	_ZN34_INTERNAL_a084e5f2_4_k_cu_86f25ba14cuda3std6ranges3__45__cpo3endE
	.align		8
        /*0090*/ 	.dword	_ZN34_INTERNAL_a084e5f2_4_k_cu_86f25ba14cuda3std6ranges3__45__cpo6cbeginE
	.align		8
        /*0098*/ 	.dword	_ZN34_INTERNAL_a084e5f2_4_k_cu_86f25ba14cuda3std6ranges3__45__cpo4cendE
	.align		8
        /*00a0*/ 	.dword	_ZN34_INTERNAL_a084e5f2_4_k_cu_86f25ba14cuda3std6ranges3__45__cpo7advanceE
	.align		8
        /*00a8*/ 	.dword	_ZN34_INTERNAL_a084e5f2_4_k_cu_86f25ba14cuda3std6ranges3__45__cpo9iter_swapE
	.align		8
        /*00b0*/ 	.dword	_ZN34_INTERNAL_a084e5f2_4_k_cu_86f25ba14cuda3std6ranges3__45__cpo4nextE
	.align		8
        /*00b8*/ 	.dword	_ZN34_INTERNAL_a084e5f2_4_k_cu_86f25ba14cuda3std6ranges3__45__cpo4prevE
	.align		8
        /*00c0*/ 	.dword	_ZN34_INTERNAL_a084e5f2_4_k_cu_86f25ba14cuda3std6ranges3__45__cpo4dataE
	.align		8
        /*00c8*/ 	.dword	_ZN34_INTERNAL_a084e5f2_4_k_cu_86f25ba14cuda3std6ranges3__45__cpo5cdataE
	.align		8
        /*00d0*/ 	.dword	_ZN34_INTERNAL_a084e5f2_4_k_cu_86f25ba14cuda3std6ranges3__45__cpo4sizeE
	.align		8
        /*00d8*/ 	.dword	_ZN34_INTERNAL_a084e5f2_4_k_cu_86f25ba14cuda3std6ranges3__45__cpo5ssizeE
	.align		8
        /*00e0*/ 	.dword	_ZN34_INTERNAL_a084e5f2_4_k_cu_86f25ba14cuda3std6ranges3__45__cpo8distanceE
	.align		8
        /*00e8*/ 	.dword	_ZN34_INTERNAL_a084e5f2_4_k_cu_86f25ba16thrust24THRUST_300001_SM_1000_NS8cuda_cub3parE
	.align		8
        /*00f0*/ 	.dword	_ZN34_INTERNAL_a084e5f2_4_k_cu_86f25ba16thrust24THRUST_300001_SM_1000_NS8cuda_cub10par_nosyncE
	.align		8
        /*00f8*/ 	.dword	_ZN34_INTERNAL_a084e5f2_4_k_cu_86f25ba16thrust24THRUST_300001_SM_1000_NS6system6detail10sequential3seqE
	.align		8
        /*0100*/ 	.dword	_ZN34_INTERNAL_a084e5f2_4_k_cu_86f25ba16thrust24THRUST_300001_SM_1000_NS6system3cpp3parE
	.align		8
        /*0108*/ 	.dword	_ZN34_INTERNAL_a084e5f2_4_k_cu_86f25ba16thrust24THRUST_300001_SM_1000_NS12placeholders2_1E
	.align		8
        /*0110*/ 	.dword	_ZN34_INTERNAL_a084e5f2_4_k_cu_86f25ba16thrust24THRUST_300001_SM_1000_NS12placeholders2_2E
	.align		8
        /*0118*/ 	.dword	_ZN34_INTERNAL_a084e5f2_4_k_cu_86f25ba16thrust24THRUST_300001_SM_1000_NS12placeholders2_3E
	.align		8
        /*0120*/ 	.dword	_ZN34_INTERNAL_a084e5f2_4_k_cu_86f25ba16thrust24THRUST_300001_SM_1000_NS12placeholders2_4E
	.align		8
        /*0128*/ 	.dword	_ZN34_INTERNAL_a084e5f2_4_k_cu_86f25ba16thrust24THRUST_300001_SM_1000_NS12placeholders2_5E
	.align		8
        /*0130*/ 	.dword	_ZN34_INTERNAL_a084e5f2_4_k_cu_86f25ba16thrust24THRUST_300001_SM_1000_NS12placeholders2_6E
	.align		8
        /*0138*/ 	.dword	_ZN34_INTERNAL_a084e5f2_4_k_cu_86f25ba16thrust24THRUST_300001_SM_1000_NS12placeholders2_7E
	.align		8
        /*0140*/ 	.dword	_ZN34_INTERNAL_a084e5f2_4_k_cu_86f25ba16thrust24THRUST_300001_SM_1000_NS12placeholders2_8E
	.align		8
        /*0148*/ 	.dword	_ZN34_INTERNAL_a084e5f2_4_k_cu_86f25ba16thrust24THRUST_300001_SM_1000_NS12placeholders2_9E
	.align		8
        /*0150*/ 	.dword	_ZN34_INTERNAL_a084e5f2_4_k_cu_86f25ba16thrust24THRUST_300001_SM_1000_NS12placeholders3_10E
	.align		8
        /*0158*/ 	.dword	_ZN34_INTERNAL_a084e5f2_4_k_cu_86f25ba16thrust24THRUST_300001_SM_1000_NS3seqE
	.align		8
        /*0160*/ 	.dword	_ZN34_INTERNAL_a084e5f2_4_k_cu_86f25ba16thrust24THRUST_300001_SM_1000_NS6deviceE


//--------------------- .text._ZN3cub18CUB_300001_SM_10006detail11EmptyKernelIvEEvv --------------------------
	.section	.text._ZN3cub18CUB_300001_SM_10006detail11EmptyKernelIvEEvv,"ax",@progbits
	.align	128
        .global         _ZN3cub18CUB_300001_SM_10006detail11EmptyKernelIvEEvv
        .type           _ZN3cub18CUB_300001_SM_10006detail11EmptyKernelIvEEvv,@function
        .size           _ZN3cub18CUB_300001_SM_10006detail11EmptyKernelIvEEvv,(.L_x_16 - _ZN3cub18CUB_300001_SM_10006detail11EmptyKernelIvEEvv)
        .other          _ZN3cub18CUB_300001_SM_10006detail11EmptyKernelIvEEvv,@"STO_CUDA_ENTRY STV_DEFAULT"
_ZN3cub18CUB_300001_SM_10006detail11EmptyKernelIvEEvv:
.text._ZN3cub18CUB_300001_SM_10006detail11EmptyKernelIvEEvv:
[----:B------:R-:W-:Y:S01]  /*0000*/  LDC R1, c[0x0][0x37c] ;  /* 0x0000df00ff017b82 */ /* 0x000fe20000000800 */
[----:B------:R-:W-:Y:S05]  /*0010*/  EXIT ;  /* 0x000000000000794d */ /* 0x000fea0003800000 */
.L_x_0:
[----:B------:R-:W-:-:S00]  /*0020*/  BRA `(.L_x_0) ;  /* 0xfffffffc00fc7947 */ /* 0x000fc0000383ffff */
[----:B------:R-:W-:-:S00]  /*0030*/  NOP ;  /* 0x0000000000007918 */ /* 0x000fc00000000000 */
        /* <DEDUP_REMOVED lines=12> */
.L_x_16:


//--------------------- .text._Z20count_matches_kernelPKcPKiiiS0_S2_S2_Pyi --------------------------
	.section	.text._Z20count_matches_kernelPKcPKiiiS0_S2_S2_Pyi,"ax",@progbits
	.align	128
        .global         _Z20count_matches_kernelPKcPKiiiS0_S2_S2_Pyi
        .type           _Z20count_matches_kernelPKcPKiiiS0_S2_S2_Pyi,@function
        .size           _Z20count_matches_kernelPKcPKiiiS0_S2_S2_Pyi,(.L_x_17 - _Z20count_matches_kernelPKcPKiiiS0_S2_S2_Pyi)
        .other          _Z20count_matches_kernelPKcPKiiiS0_S2_S2_Pyi,@"STO_CUDA_ENTRY STV_DEFAULT"
_Z20count_matches_kernelPKcPKiiiS0_S2_S2_Pyi:
.text._Z20count_matches_kernelPKcPKiiiS0_S2_S2_Pyi:
[----:B------:R-:W-:Y:S01]  /*0000*/  LDC R1, c[0x0][0x37c] ;  /* 0x0000df00ff017b82 */ /* 0x000fe20000000800 */
[----:B------:R-:W0:Y:S07]  /*0010*/  S2R R3, SR_TID.X ;  /* 0x0000000000037919 */ /* 0x000e2e0000002100 */
[----:B------:R-:W0:Y:S01]  /*0020*/  S2UR UR4, SR_CTAID.X ;  /* 0x00000000000479c3 */ /* 0x000e220000002500 */
[----:B------:R-:W1:Y:S07]  /*0030*/  LDCU.64 UR6, c[0x0][0x390] ;  /* 0x00007200ff0677ac */ /* 0x000e6e0008000a00 */
[----:B------:R-:W0:Y:S02]  /*0040*/  LDC R0, c[0x0][0x360] ;  /* 0x0000d800ff007b82 */ /* 0x000e240000000800 */
[----:B0-----:R-:W-:Y:S01]  /*0050*/  IMAD R0, R0, UR4, R3 ;  /* 0x0000000400007c24 */ /* 0x001fe2000f8e0203 */
[----:B-1----:R-:W-:-:S03]  /*0060*/  UIADD3 UR4, UPT, UPT, UR6, UR7, URZ ;  /* 0x0000000706047290 */ /* 0x002fc6000fffe0ff */
[----:B------:R-:W-:-:S05]  /*0070*/  VIADD R5, R0, UR6 ;  /* 0x0000000600057c36 */ /* 0x000fca0008000000 */
[----:B------:R-:W-:-:S13]  /*0080*/  ISETP.GE.AND P0, PT, R5, UR4, PT ;  /* 0x0000000405007c0c */ /* 0x000fda000bf06270 */
[----:B------:R-:W-:Y:S05]  /*0090*/  @P0 EXIT ;  /* 0x000000000000094d */ /* 0x000fea0003800000 */
[----:B------:R-:W0:Y:S01]  /*00a0*/  LDC.64 R2, c[0x0][0x388] ;  /* 0x0000e200ff027b82 */ /* 0x000e220000000a00 */
[----:B------:R-:W1:Y:S01]  /*00b0*/  LDCU.64 UR8, c[0x0][0x358] ;  /* 0x00006b00ff0877ac */ /* 0x000e620008000a00 */
[----:B0-----:R-:W-:-:S06]  /*00c0*/  IMAD.WIDE R2, R5, 0x4, R2 ;  /* 0x0000000405027825 */ /* 0x001fcc00078e0202 */
[----:B-1----:R-:W2:Y:S02]  /*00d0*/  LDG.E R2, desc[UR8][R2.64] ;  /* 0x0000000802027981 */ /* 0x002ea4000c1e1900 */
[----:B--2---:R-:W-:-:S13]  /*00e0*/  ISETP.GE.AND P0, PT, R2, RZ, PT ;  /* 0x000000ff0200720c */ /* 0x004fda0003f06270 */
[----:B------:R-:W-:Y:S05]  /*00f0*/  @!P0 EXIT ;  /* 0x000000000000894d */ /* 0x000fea0003800000 */
[----:B------:R-:W0:Y:S01]  /*0100*/  LDCU.64 UR4, c[0x0][0x380] ;  /* 0x00007000ff0477ac */ /* 0x000e220008000a00 */
[----:B------:R-:W-:Y:S01]  /*0110*/  BSSY.RECONVERGENT B0, `(.L_x_1) ;  /* 0x000000b000007945 */ /* 0x000fe20003800200 */
[----:B------:R-:W-:Y:S01]  /*0120*/  IMAD.MOV.U32 R3, RZ, RZ, RZ ;  /* 0x000000ffff037224 */ /* 0x000fe200078e00ff */
[----:B0-----:R-:W-:-:S05]  /*0130*/  IADD3 R0, P0, PT, R2, UR4, RZ ;  /* 0x0000000402007c10 */ /* 0x001fca000ff1e0ff */
[----:B------:R-:W-:-:S08]  /*0140*/  IMAD.X R8, RZ, RZ, UR5, P0 ;  /* 0x00000005ff087e24 */ /* 0x000fd000080e06ff */
.L_x_2:
[----:B------:R-:W-:-:S05]  /*0150*/  IADD3 R4, P0, PT, R3, R0, RZ ;  /* 0x0000000003047210 */ /* 0x000fca0007f1e0ff */
[----:B------:R-:W-:-:S05]  /*0160*/  IMAD.X R5, RZ, RZ, R8, P0 ;  /* 0x000000ffff057224 */ /* 0x000fca00000e0608 */
[----:B------:R-:W2:Y:S01]  /*0170*/  LDG.E.U8.CONSTANT R4, desc[UR8][R4.64] ;  /* 0x0000000804047981 */ /* 0x000ea2000c1e9100 */
[----:B------:R-:W-:Y:S01]  /*0180*/  MOV R2, R3 ;  /* 0x0000000300027202 */ /* 0x000fe20000000f00 */
[----:B------:R-:W-:Y:S01]  /*0190*/  VIADD R3, R3, 0x1 ;  /* 0x0000000103037836 */ /* 0x000fe20000000000 */
[----:B--2---:R-:W-:-:S13]  /*01a0*/  ISETP.NE.AND P0, PT, R4, RZ, PT ;  /* 0x000000ff0400720c */ /* 0x004fda0003f05270 */
[----:B------:R-:W-:Y:S05]  /*01b0*/  @P0 BRA `(.L_x_2) ;  /* 0xfffffffc00e40947 */ /* 0x000fea000383ffff */
[----:B------:R-:W-:Y:S05]  /*01c0*/  BSYNC.RECONVERGENT B0 ;  /* 0x0000000000007941 */ /* 0x000fea0003800200 */
.L_x_1:
[----:B------:R-:W0:Y:S02]  /*01d0*/  LDC R3, c[0x0][0x3b8] ;  /* 0x0000ee00ff037b82 */ /* 0x000e240000000800 */
[----:B0-----:R-:W-:-:S13]  /*01e0*/  ISETP.GE.AND P0, PT, R3, 0x1, PT ;  /* 0x000000010300780c */ /* 0x001fda0003f06270 */
[----:B------:R-:W-:Y:S05]  /*01f0*/  @!P0 EXIT ;  /* 0x000000000000894d */ /* 0x000fea0003800000 */
[----:B------:R-:W-:-:S07]  /*0200*/  IMAD.MOV.U32 R3, RZ, RZ, RZ ;  /* 0x000000ffff037224 */ /* 0x000fce00078e00ff */
.L_x_14:
[----:B0-----:R-:W0:Y:S08]  /*0210*/  LDC.64 R4, c[0x0][0x3a8] ;  /* 0x0000ea00ff047b82 */ /* 0x001e300000000a00 */
[----:B------:R-:W1:Y:S01]  /*0220*/  LDC.64 R6, c[0x0][0x3a0] ;  /* 0x0000e800ff067b82 */ /* 0x000e620000000a00 */
[----:B0-----:R-:W-:-:S05]  /*0230*/  IMAD.WIDE.U32 R4, R3, 0x4, R4 ;  /* 0x0000000403047825 */ /* 0x001fca00078e0004 */
[----:B------:R-:W2:Y:S01]  /*0240*/  LDG.E R15, desc[UR8][R4.64] ;  /* 0x00000008040f7981 */ /* 0x000ea2000c1e1900 */
[----:B------:R-:W-:Y:S01]  /*0250*/  BSSY.RECONVERGENT B0, `(.L_x_3) ;  /* 0x0000043000007945 */ /* 0x000fe20003800200 */
[----:B--2---:R-:W-:-:S13]  /*0260*/  ISETP.GE.AND P0, PT, R2, R15, PT ;  /* 0x0000000f0200720c */ /* 0x004fda0003f06270 */
[----:B-1----:R-:W-:Y:S05]  /*0270*/  @!P0 BRA `(.L_x_4) ;  /* 0x0000000400008947 */ /* 0x002fea0003800000 */
[----:B------:R-:W-:-:S13]  /*0280*/  ISETP.GE.AND P0, PT, R15, 0x1, PT ;  /* 0x000000010f00780c */ /* 0x000fda0003f06270 */
[----:B------:R-:W-:Y:S05]  /*0290*/  @!P0 BRA `(.L_x_5) ;  /* 0x0000000000948947 */ /* 0x000fea0003800000 */
[----:B------:R-:W-:Y:S01]  /*02a0*/  IMAD.WIDE.U32 R4, R3, 0x4, R6 ;  /* 0x0000000403047825 */ /* 0x000fe200078e0006 */
[----:B------:R-:W0:Y:S05]  /*02b0*/  LDCU.64 UR4, c[0x0][0x398] ;  /* 0x00007300ff0477ac */ /* 0x000e2a0008000a00 */
[----:B------:R-:W0:Y:S01]  /*02c0*/  LDG.E R4, desc[UR8][R4.64] ;  /* 0x0000000804047981 */ /* 0x000e22000c1e1900 */
[----:B------:R-:W-:Y:S01]  /*02d0*/  VIADDMNMX R16, R2, -R15, RZ, !PT ;  /* 0x8000000f02107246 */ /* 0x000fe200078001ff */
[----:B------:R-:W-:Y:S02]  /*02e0*/  IMAD.MOV R14, RZ, RZ, -R15 ;  /* 0x000000ffff0e7224 */ /* 0x000fe400078e0a0f */
[----:B------:R-:W-:Y:S01]  /*02f0*/  IMAD.MOV.U32 R9, RZ, RZ, RZ ;  /* 0x000000ffff097224 */ /* 0x000fe200078e00ff */
[----:B0-----:R-:W-:-:S04]  /*0300*/  IADD3 R17, P0, PT, R4, UR4, RZ ;  /* 0x0000000404117c10 */ /* 0x001fc8000ff1e0ff */
[----:B------:R-:W-:-:S09]  /*0310*/  LEA.HI.X.SX32 R18, R4, UR5, 0x1, P0 ;  /* 0x0000000504127c11 */ /* 0x000fd200080f0eff */
.L_x_10:
[----:B------:R-:W-:Y:S01]  /*0320*/  IADD3 R12, P0, PT, R9, R0, RZ ;  /* 0x00000000090c7210 */ /* 0x000fe20007f1e0ff */
[----:B------:R-:W-:Y:S01]  /*0330*/  HFMA2 R10, -RZ, RZ, 0, 0 ;  /* 0x00000000ff0a7431 */ /* 0x000fe200000001ff */
[----:B------:R-:W-:Y:S01]  /*0340*/  BSSY.RECONVERGENT B1, `(.L_x_6) ;  /* 0x0000014000017945 */ /* 0x000fe20003800200 */
[----:B------:R-:W-:Y:S01]  /*0350*/  IMAD.MOV.U32 R4, RZ, RZ, R17 ;  /* 0x000000ffff047224 */ /* 0x000fe200078e0011 */
[----:B------:R-:W-:Y:S01]  /*0360*/  IADD3.X R7, PT, PT, RZ, R8, RZ, P0, !PT ;  /* 0x00000008ff077210 */ /* 0x000fe200007fe4ff */
[----:B------:R-:W-:Y:S02]  /*0370*/  IMAD.MOV.U32 R13, RZ, RZ, R18 ;  /* 0x000000ffff0d7224 */ /* 0x000fe400078e0012 */
[----:B------:R-:W-:-:S07]  /*0380*/  IMAD.MOV.U32 R11, RZ, RZ, R14 ;  /* 0x000000ffff0b7224 */ /* 0x000fce00078e000e */
.L_x_8:
[----:B------:R-:W-:Y:S02]  /*0390*/  IMAD.MOV.U32 R6, RZ, RZ, R12 ;  /* 0x000000ffff067224 */ /* 0x000fe400078e000c */
[----:B------:R-:W-:-:S04]  /*03a0*/  IMAD.MOV.U32 R5, RZ, RZ, R13 ;  /* 0x000000ffff057224 */ /* 0x000fc800078e000d */
[----:B------:R-:W2:Y:S04]  /*03b0*/  LDG.E.U8.CONSTANT R6, desc[UR8][R6.64] ;  /* 0x0000000806067981 */ /* 0x000ea8000c1e9100 */
[----:B------:R-:W2:Y:S02]  /*03c0*/  LDG.E.U8.CONSTANT R5, desc[UR8][R4.64] ;  /* 0x0000000804057981 */ /* 0x000ea4000c1e9100 */
[----:B--2---:R-:W-:-:S13]  /*03d0*/  ISETP.NE.AND P0, PT, R6, R5, PT ;  /* 0x000000050600720c */ /* 0x004fda0003f05270 */
[----:B------:R-:W-:Y:S05]  /*03e0*/  @P0 BRA `(.L_x_7) ;  /* 0x0000000000240947 */ /* 0x000fea0003800000 */
[----:B------:R-:W-:Y:S01]  /*03f0*/  VIADD R11, R11, 0x1 ;  /* 0x000000010b0b7836 */ /* 0x000fe20000000000 */
[----:B------:R-:W-:Y:S02]  /*0400*/  IADD3 R4, P1, PT, R4, 0x1, RZ ;  /* 0x0000000104047810 */ /* 0x000fe40007f3e0ff */
[----:B------:R-:W-:Y:S02]  /*0410*/  IADD3 R12, P2, PT, R12, 0x1, RZ ;  /* 0x000000010c0c7810 */ /* 0x000fe40007f5e0ff */
[----:B------:R-:W-:Y:S01]  /*0420*/  ISETP.NE.AND P0, PT, R11, RZ, PT ;  /* 0x000000ff0b00720c */ /* 0x000fe20003f05270 */
[----:B------:R-:W-:Y:S01]  /*0430*/  IMAD.X R13, RZ, RZ, R13, P1 ;  /* 0x000000ffff0d7224 */ /* 0x000fe200008e060d */
[----:B------:R-:W-:Y:S01]  /*0440*/  IADD3 R10, PT, PT, R10, 0x1, RZ ;  /* 0x000000010a0a7810 */ /* 0x000fe20007ffe0ff */
[----:B------:R-:W-:-:S10]  /*0450*/  IMAD.X R7, RZ, RZ, R7, P2 ;  /* 0x000000ffff077224 */ /* 0x000fd400010e0607 */
[----:B------:R-:W-:Y:S05]  /*0460*/  @P0 BRA `(.L_x_8) ;  /* 0xfffffffc00c80947 */ /* 0x000fea000383ffff */
[----:B------:R-:W-:-:S07]  /*0470*/  IMAD.MOV.U32 R10, RZ, RZ, R15 ;  /* 0x000000ffff0a7224 */ /* 0x000fce00078e000f */
.L_x_7:
[----:B------:R-:W-:Y:S05]  /*0480*/  BSYNC.RECONVERGENT B1 ;  /* 0x0000000000017941 */ /* 0x000fea0003800200 */
.L_x_6:
[----:B------:R-:W-:-:S13]  /*0490*/  ISETP.NE.AND P0, PT, R10, R15, PT ;  /* 0x0000000f0a00720c */ /* 0x000fda0003f05270 */
[----:B------:R-:W-:Y:S05]  /*04a0*/  @!P0 BRA `(.L_x_9) ;  /* 0x00000000003c8947 */ /* 0x000fea0003800000 */
[----:B------:R-:W-:-:S13]  /*04b0*/  ISETP.NE.AND P0, PT, R9, R16, PT ;  /* 0x000000100900720c */ /* 0x000fda0003f05270 */
[----:B------:R-:W-:Y:S05]  /*04c0*/  @!P0 BRA `(.L_x_4) ;  /* 0x00000000006c8947 */ /* 0x000fea0003800000 */
[----:B------:R-:W-:Y:S01]  /*04d0*/  IADD3 R9, PT, PT, R9, 0x1, RZ ;  /* 0x0000000109097810 */ /* 0x000fe20007ffe0ff */
[----:B------:R-:W-:Y:S06]  /*04e0*/  BRA `(.L_x_10) ;  /* 0xfffffffc008c7947 */ /* 0x000fec000383ffff */
.L_x_5:
[----:B------:R-:W-:-:S13]  /*04f0*/  ISETP.NE.AND P0, PT, R15, RZ, PT ;  /* 0x000000ff0f00720c */ /* 0x000fda0003f05270 */
[----:B------:R-:W-:Y:S05]  /*0500*/  @!P0 BRA `(.L_x_9) ;  /* 0x0000000000248947 */ /* 0x000fea0003800000 */
[----:B------:R-:W-:Y:S01]  /*0510*/  BSSY.RECONVERGENT B1, `(.L_x_11) ;  /* 0x0000007000017945 */ /* 0x000fe20003800200 */
[----:B------:R-:W-:Y:S01]  /*0520*/  VIADDMNMX R15, R2, -R15, RZ, !PT ;  /* 0x8000000f020f7246 */ /* 0x000fe200078001ff */
[----:B------:R-:W-:-:S07]  /*0530*/  IMAD.MOV.U32 R4, RZ, RZ, RZ ;  /* 0x000000ffff047224 */ /* 0x000fce00078e00ff */
.L_x_13:
[----:B------:R-:W-:-:S13]  /*0540*/  ISETP.NE.AND P0, PT, R4, R15, PT ;  /* 0x0000000f0400720c */ /* 0x000fda0003f05270 */
[----:B------:R-:W-:Y:S05]  /*0550*/  @!P0 BRA `(.L_x_12) ;  /* 0x0000000000088947 */ /* 0x000fea0003800000 */
[----:B------:R-:W-:Y:S01]  /*0560*/  VIADD R4, R4, 0x1 ;  /* 0x0000000104047836 */ /* 0x000fe20000000000 */
[----:B------:R-:W-:Y:S06]  /*0570*/  BRA `(.L_x_13) ;  /* 0xfffffffc00f07947 */ /* 0x000fec000383ffff */
.L_x_12:
[----:B------:R-:W-:Y:S05]  /*0580*/  BSYNC.RECONVERGENT B1 ;  /* 0x0000000000017941 */ /* 0x000fea0003800200 */
.L_x_11:
[----:B------:R-:W-:Y:S05]  /*0590*/  BRA `(.L_x_4) ;  /* 0x0000000000387947 */ /* 0x000fea0003800000 */
.L_x_9:
[----:B------:R-:W0:Y:S01]  /*05a0*/  S2R R6, SR_LANEID ;  /* 0x0000000000067919 */ /* 0x000e220000000000 */
[----:B------:R-:W1:Y:S01]  /*05b0*/  LDC.64 R4, c[0x0][0x3b0] ;  /* 0x0000ec00ff047b82 */ /* 0x000e620000000a00 */
[----:B------:R-:W-:Y:S02]  /*05c0*/  VOTEU.ANY UR4, UPT, PT ;  /* 0x0000000000047886 */ /* 0x000fe400038e0100 */
[----:B------:R-:W-:Y:S02]  /*05d0*/  UPOPC UR6, UR4 ;  /* 0x00000004000672bf */ /* 0x000fe40008000000 */
[----:B------:R-:W-:Y:S02]  /*05e0*/  UFLO.U32 UR5, UR4 ;  /* 0x00000004000572bd */ /* 0x000fe400080e0000 */
[----:B------:R-:W-:Y:S01]  /*05f0*/  UIMAD.WIDE.U32 UR6, UR6, 0x1, URZ ;  /* 0x00000001060678a5 */ /* 0x000fe2000f8e00ff */
[----:B------:R-:W-:-:S03]  /*0600*/  UMOV UR4, URZ ;  /* 0x000000ff00047c82 */ /* 0x000fc60008000000 */
[----:B------:R-:W-:Y:S02]  /*0610*/  UIADD3 UR4, UPT, UPT, UR7, UR4, URZ ;  /* 0x0000000407047290 */ /* 0x000fe4000fffe0ff */
[----:B------:R-:W-:-:S04]  /*0620*/  MOV R7, UR7 ;  /* 0x0000000700077c02 */ /* 0x000fc80008000f00 */
[----:B------:R-:W-:Y:S02]  /*0630*/  IMAD.U32 R7, RZ, RZ, UR4 ;  /* 0x00000004ff077e24 */ /* 0x000fe4000f8e00ff */
[----:B-1----:R-:W-:Y:S01]  /*0640*/  IMAD.WIDE.U32 R4, R3, 0x8, R4 ;  /* 0x0000000803047825 */ /* 0x002fe200078e0004 */
[----:B0-----:R-:W-:-:S03]  /*0650*/  ISETP.EQ.U32.AND P0, PT, R6, UR5, PT ;  /* 0x0000000506007c0c */ /* 0x001fc6000bf02070 */
[----:B------:R-:W-:-:S10]  /*0660*/  IMAD.U32 R6, RZ, RZ, UR6 ;  /* 0x00000006ff067e24 */ /* 0x000fd4000f8e00ff */
[----:B------:R0:W-:Y:S02]  /*0670*/  @P0 REDG.E.ADD.64.STRONG.GPU desc[UR8][R4.64], R6 ;  /* 0x000000060400098e */ /* 0x0001e4000c12e508 */
.L_x_4:
[----:B------:R-:W-:Y:S05]  /*0680*/  BSYNC.RECONVERGENT B0 ;  /* 0x0000000000007941 */ /* 0x000fea0003800200 */
.L_x_3:
[----:B------:R-:W1:Y:S01]  /*0690*/  LDCU UR4, c[0x0][0x3b8] ;  /* 0x00007700ff0477ac */ /* 0x000e620008000800 */
[----:B------:R-:W-:-:S05]  /*06a0*/  VIADD R3, R3, 0x1 ;  /* 0x0000000103037836 */ /* 0x000fca0000000000 */
[----:B-1----:R-:W-:-:S13]  /*06b0*/  ISETP.NE.AND P0, PT, R3, UR4, PT ;  /* 0x0000000403007c0c */ /* 0x002fda000bf05270 */
[----:B------:R-:W-:Y:S05]  /*06c0*/  @P0 BRA `(.L_x_14) ;  /* 0xfffffff800d00947 */ /* 0x000fea000383ffff */
[----:B------:R-:W-:Y:S05]  /*06d0*/  EXIT ;  /* 0x000000000000794d */ /* 0x000fea0003800000 */
.L_x_15:
        /* <DEDUP_REMOVED lines=10> */
.L_x_17:


//--------------------- .nv.shared.reserved.0     --------------------------
	.section	.nv.shared.reserved.0,"aw",@nobits
	.weak		__nv_reservedSMEM_offset_0_alias
	.size		__nv_reservedSMEM_offset_0_alias, 0, 64
	.other		__nv_reservedSMEM_offset_0_alias,@"STO_CUDA_RESERVED_SHARED STV_DEFAULT"
__nv_reservedSMEM_offset_0_alias:
	.zero		0
	.zero		64


//--------------------- .nv.global                --------------------------
	.section	.nv.global,"aw",@nobits
.nv.global:
	.type		_ZN34_INTERNAL_a084e5f2_4_k_cu_86f25ba16thrust24THRUST_300001_SM_1000_NS12placeholders2_8E,@object
	.size		_ZN34_INTERNAL_a084e5f2_4_k_cu_86f25ba16thrust24THRUST_300001_SM_1000_NS12placeholders2_8E,(_ZN34_INTERNAL_a084e5f2_4_k_cu_86f25ba14cuda3std3__436_GLOBAL__N__a084e5f2_4_k_cu_86f25ba16ignoreE - _ZN34_INTERNAL_a084e5f2_4_k_cu_86f25ba16thrust24THRUST_300001_SM_1000_NS12placeholders2_8E)
_ZN34_INTERNAL_a084e5f2_4_k_cu_86f25ba16thrust24THRUST_300001_SM_1000_NS12placeholders2_8E:
	.zero		1
	.type		_ZN34_INTERNAL_a084e5f2_4_k_cu_86f25ba14cuda3std3__436_GLOBAL__N__a084e5f2_4_k_cu_86f25ba16ignoreE,@object
	.size		_ZN34_INTERNAL_a084e5f2_4_k_cu_86f25ba14cuda3std3__436_GLOBAL__N__a084e5f2_4_k_cu_86f25ba16ignoreE,(_ZN34_INTERNAL_a084e5f2_4_k_cu_86f25ba14cuda3std6ranges3__45__cpo4dataE - _ZN34_INTERNAL_a084e5f2_4_k_cu_86f25ba14cuda3std3__436_GLOBAL__N__a084e5f2_4_k_cu_86f25ba16ignoreE)
_ZN34_INTERNAL_a084e5f2_4_k_cu_86f25ba14cuda3std3__436_GLOBAL__N__a084e5f2_4_k_cu_86f25ba16ignoreE:
	.zero		1
	.type		_ZN34_INTERNAL_a084e5f2_4_k_cu_86f25ba14cuda3std6ranges3__45__cpo4dataE,@object
	.size		_ZN34_INTERNAL_a084e5f2_4_k_cu_86f25ba14cuda3std6ranges3__45__cpo4dataE,(_ZN34_INTERNAL_a084e5f2_4_k_cu_86f25ba16thrust24THRUST_300001_SM_1000_NS6system3cpp3parE - _ZN34_INTERNAL_a084e5f2_4_k_cu_86f25ba14cuda3std6ranges3__45__cpo4dataE)
_ZN34_INTERNAL_a084e5f2_4_k_cu_86f25ba14cuda3std6ranges3__45__cpo4dataE:
	.zero		1
	.type		_ZN34_INTERNAL_a084e5f2_4_k_cu_86f25ba16thrust24THRUST_300001_SM_1000_NS6system3cpp3parE,@object
	.size		_ZN34_INTERNAL_a084e5f2_4_k_cu_86f25ba16thrust24THRUST_300001_SM_1000_NS6system3cpp3parE,(_ZN34_INTERNAL_a084e5f2_4_k_cu_86f25ba14cuda3std3__45__cpo5beginE - _ZN34_INTERNAL_a084e5f2_4_k_cu_86f25ba16thrust24THRUST_300001_SM_1000_NS6system3cpp3parE)
_ZN34_INTERNAL_a084e5f2_4_k_cu_86f25ba16thrust24THRUST_300001_SM_1000_NS6system3cpp3parE:
	.zero		1
	.type		_ZN34_INTERNAL_a084e5f2_4_k_cu_86f25ba14cuda3std3__45__cpo5beginE,@object
	.size		_ZN34_INTERNAL_a084e5f2_4_k_cu_86f25ba14cuda3std3__45__cpo5beginE,(_ZN34_INTERNAL_a084e5f2_4_k_cu_86f25ba14cuda3std6ranges3__45__cpo5beginE - _ZN34_INTERNAL_a084e5f2_4_k_cu_86f25ba14cuda3std3__45__cpo5beginE)
_ZN34_INTERNAL_a084e5f2_4_k_cu_86f25ba14cuda3std3__45__cpo5beginE:
	.zero		1
	.type		_ZN34_INTERNAL_a084e5f2_4_k_cu_86f25ba14cuda3std6ranges3__45__cpo5beginE,@object
	.size		_ZN34_INTERNAL_a084e5f2_4_k_cu_86f25ba14cuda3std6ranges3__45__cpo5beginE,(_ZN34_INTERNAL_a084e5f2_4_k_cu_86f25ba16thrust24THRUST_300001_SM_1000_NS6deviceE - _ZN34_INTERNAL_a084e5f2_4_k_cu_86f25ba14cuda3std6ranges3__45__cpo5beginE)
_ZN34_INTERNAL_a084e5f2_4_k_cu_86f25ba14cuda3std6ranges3__45__cpo5beginE:
	.zero		1
	.type		_ZN34_INTERNAL_a084e5f2_4_k_cu_86f25ba16thrust24THRUST_300001_SM_1000_NS6deviceE,@object
	.size		_ZN34_INTERNAL_a084e5f2_4_k_cu_86f25ba16thrust24THRUST_300001_SM_1000_NS6deviceE,(_ZN34_INTERNAL_a084e5f2_4_k_cu_86f25ba14cuda3std3__47nulloptE - _ZN34_INTERNAL_a084e5f2_4_k_cu_86f25ba16thrust24THRUST_300001_SM_1000_NS6deviceE)
_ZN34_INTERNAL_a084e5f2_4_k_cu_86f25ba16thrust24THRUST_300001_SM_1000_NS6deviceE:
	.zero		1
	.type		_ZN34_INTERNAL_a084e5f2_4_k_cu_86f25ba14cuda3std3__47nulloptE,@object
	.size		_ZN34_INTERNAL_a084e5f2_4_k_cu_86f25ba14cuda3std3__47nulloptE,(_ZN34_INTERNAL_a084e5f2_4_k_cu_86f25ba14cuda3std6ranges3__45__cpo8distanceE - _ZN34_INTERNAL_a084e5f2_4_k_cu_86f25ba14cuda3std3__47nulloptE)
_ZN34_INTERNAL_a084e5f2_4_k_cu_86f25ba14cuda3std3__47nulloptE:
	.zero		1
	.type		_ZN34_INTERNAL_a084e5f2_4_k_cu_86f25ba14cuda3std6ranges3__45__cpo8distanceE,@object
	.size		_ZN34_INTERNAL_a084e5f2_4_k_cu_86f25ba14cuda3std6ranges3__45__cpo8distanceE,(_ZN34_INTERNAL_a084e5f2_4_k_cu_86f25ba16thrust24THRUST_300001_SM_1000_NS12placeholders2_4E - _ZN34_INTERNAL_a084e5f2_4_k_cu_86f25ba14cuda3std6ranges3__45__cpo8distanceE)
_ZN34_INTERNAL_a084e5f2_4_k_cu_86f25ba14cuda3std6ranges3__45__cpo8distanceE:
	.zero		1
	.type		_ZN34_INTERNAL_a084e5f2_4_k_cu_86f25ba16thrust24THRUST_300001_SM_1000_NS12placeholders2_4E,@object
	.size		_ZN34_INTERNAL_a084e5f2_4_k_cu_86f25ba16thrust24THRUST_300001_SM_1000_NS12placeholders2_4E,(_ZN34_INTERNAL_a084e5f2_4_k_cu_86f25ba14cuda3std3__45__cpo6rbeginE - _ZN34_INTERNAL_a084e5f2_4_k_cu_86f25ba16thrust24THRUST_300001_SM_1000_NS12placeholders2_4E)
_ZN34_INTERNAL_a084e5f2_4_k_cu_86f25ba16thrust24THRUST_300001_SM_1000_NS12placeholders2_4E:
	.zero		1
	.type		_ZN34_INTERNAL_a084e5f2_4_k_cu_86f25ba14cuda3std3__45__cpo6rbeginE,@object
	.size		_ZN34_INTERNAL_a084e5f2_4_k_cu_86f25ba14cuda3std3__45__cpo6rbeginE,(_ZN34_INTERNAL_a084e5f2_4_k_cu_86f25ba14cuda3std6ranges3__45__cpo7advanceE - _ZN34_INTERNAL_a084e5f2_4_k_cu_86f25ba14cuda3std3__45__cpo6rbeginE)
_ZN34_INTERNAL_a084e5f2_4_k_cu_86f25ba14cuda3std3__45__cpo6rbeginE:
	.zero		1
	.type		_ZN34_INTERNAL_a084e5f2_4_k_cu_86f25ba14cuda3std6ranges3__45__cpo7advanceE,@object
	.size		_ZN34_INTERNAL_a084e5f2_4_k_cu_86f25ba14cuda3std6ranges3__45__cpo7advanceE,(_ZN34_INTERNAL_a084e5f2_4_k_cu_86f25ba16thrust24THRUST_300001_SM_1000_NS12placeholders3_10E - _ZN34_INTERNAL_a084e5f2_4_k_cu_86f25ba14cuda3std6ranges3__45__cpo7advanceE)
_ZN34_INTERNAL_a084e5f2_4_k_cu_86f25ba14cuda3std6ranges3__45__cpo7advanceE:
	.zero		1
	.type		_ZN34_INTERNAL_a084e5f2_4_k_cu_86f25ba16thrust24THRUST_300001_SM_1000_NS12placeholders3_10E,@object
	.size		_ZN34_INTERNAL_a084e5f2_4_k_cu_86f25ba16thrust24THRUST_300001_SM_1000_NS12placeholders3_10E,(_ZN34_INTERNAL_a084e5f2_4_k_cu_86f25ba14cuda3std3__48in_placeE - _ZN34_INTERNAL_a084e5f2_4_k_cu_86f25ba16thrust24THRUST_300001_SM_1000_NS12placeholders3_10E)
_ZN34_INTERNAL_a084e5f2_4_k_cu_86f25ba16thrust24THRUST_300001_SM_1000_NS12placeholders3_10E:
	.zero		1
	.type		_ZN34_INTERNAL_a084e5f2_4_k_cu_86f25ba14cuda3std3__48in_placeE,@object
	.size		_ZN34_INTERNAL_a084e5f2_4_k_cu_86f25ba14cuda3std3__48in_placeE,(_ZN34_INTERNAL_a084e5f2_4_k_cu_86f25ba14cuda3std6ranges3__45__cpo4sizeE - _ZN34_INTERNAL_a084e5f2_4_k_cu_86f25ba14cuda3std3__48in_placeE)
_ZN34_INTERNAL_a084e5f2_4_k_cu_86f25ba14cuda3std3__48in_placeE:
	.zero		1
	.type		_ZN34_INTERNAL_a084e5f2_4_k_cu_86f25ba14cuda3std6ranges3__45__cpo4sizeE,@object
	.size		_ZN34_INTERNAL_a084e5f2_4_k_cu_86f25ba14cuda3std6ranges3__45__cpo4sizeE,(_ZN34_INTERNAL_a084e5f2_4_k_cu_86f25ba16thrust24THRUST_300001_SM_1000_NS12placeholders2_2E - _ZN34_INTERNAL_a084e5f2_4_k_cu_86f25ba14cuda3std6ranges3__45__cpo4sizeE)
_ZN34_INTERNAL_a084e5f2_4_k_cu_86f25ba14cuda3std6ranges3__45__cpo4sizeE:
	.zero		1
	.type		_ZN34_INTERNAL_a084e5f2_4_k_cu_86f25ba16thrust24THRUST_300001_SM_1000_NS12placeholders2_2E,@object
	.size		_ZN34_INTERNAL_a084e5f2_4_k_cu_86f25ba16thrust24THRUST_300001_SM_1000_NS12placeholders2_2E,(_ZN34_INTERNAL_a084e5f2_4_k_cu_86f25ba14cuda3std3__45__cpo6cbeginE - _ZN34_INTERNAL_a084e5f2_4_k_cu_86f25ba16thrust24THRUST_300001_SM_1000_NS12placeholders2_2E)
_ZN34_INTERNAL_a084e5f2_4_k_cu_86f25ba16thrust24THRUST_300001_SM_1000_NS12placeholders2_2E:
	.zero		1
	.type		_ZN34_INTERNAL_a084e5f2_4_k_cu_86f25ba14cuda3std3__45__cpo6cbeginE,@object
	.size		_ZN34_INTERNAL_a084e5f2_4_k_cu_86f25ba14cuda3std3__45__cpo6cbeginE,(_ZN34_INTERNAL_a084e5f2_4_k_cu_86f25ba14cuda3std6ranges3__45__cpo6cbeginE - _ZN34_INTERNAL_a084e5f2_4_k_cu_86f25ba14cuda3std3__45__cpo6cbeginE)
_ZN34_INTERNAL_a084e5f2_4_k_cu_86f25ba14cuda3std3__45__cpo6cbeginE:
	.zero		1
	.type		_ZN34_INTERNAL_a084e5f2_4_k_cu_86f25ba14cuda3std6ranges3__45__cpo6cbeginE,@object
	.size		_ZN34_INTERNAL_a084e5f2_4_k_cu_86f25ba14cuda3std6ranges3__45__cpo6cbeginE,(_ZN34_INTERNAL_a084e5f2_4_k_cu_86f25ba16thrust24THRUST_300001_SM_1000_NS12placeholders2_6E - _ZN34_INTERNAL_a084e5f2_4_k_cu_86f25ba14cuda3std6ranges3__45__cpo6cbeginE)
_ZN34_INTERNAL_a084e5f2_4_k_cu_86f25ba14cuda3std6ranges3__45__cpo6cbeginE:
	.zero		1
	.type		_ZN34_INTERNAL_a084e5f2_4_k_cu_86f25ba16thrust24THRUST_300001_SM_1000_NS12placeholders2_6E,@object
	.size		_ZN34_INTERNAL_a084e5f2_4_k_cu_86f25ba16thrust24THRUST_300001_SM_1000_NS12placeholders2_6E,(_ZN34_INTERNAL_a084e5f2_4_k_cu_86f25ba14cuda3std3__45__cpo7crbeginE - _ZN34_INTERNAL_a084e5f2_4_k_cu_86f25ba16thrust24THRUST_300001_SM_1000_NS12placeholders2_6E)
_ZN34_INTERNAL_a084e5f2_4_k_cu_86f25ba16thrust24THRUST_300001_SM_1000_NS12placeholders2_6E:
	.zero		1
	.type		_ZN34_INTERNAL_a084e5f2_4_k_cu_86f25ba14cuda3std3__45__cpo7crbeginE,@object
	.size		_ZN34_INTERNAL_a084e5f2_4_k_cu_86f25ba14cuda3std3__45__cpo7crbeginE,(_ZN34_INTERNAL_a084e5f2_4_k_cu_86f25ba14cuda3std6ranges3__45__cpo4nextE - _ZN34_INTERNAL_a084e5f2_4_k_cu_86f25ba14cuda3std3__45__cpo7crbeginE)
_ZN34_INTERNAL_a084e5f2_4_k_cu_86f25ba14cuda3std3__45__cpo7crbeginE:
	.zero		1
	.type		_ZN34_INTERNAL_a084e5f2_4_k_cu_86f25ba14cuda3std6ranges3__45__cpo4nextE,@object
	.size		_ZN34_INTERNAL_a084e5f2_4_k_cu_86f25ba14cuda3std6ranges3__45__cpo4nextE,(_ZN34_INTERNAL_a084e5f2_4_k_cu_86f25ba14cuda3std6ranges3__45__cpo4swapE - _ZN34_INTERNAL_a084e5f2_4_k_cu_86f25ba14cuda3std6ranges3__45__cpo4nextE)
_ZN34_INTERNAL_a084e5f2_4_k_cu_86f25ba14cuda3std6ranges3__45__cpo4nextE:
	.zero		1
	.type		_ZN34_INTERNAL_a084e5f2_4_k_cu_86f25ba14cuda3std6ranges3__45__cpo4swapE,@object
	.size		_ZN34_INTERNAL_a084e5f2_4_k_cu_86f25ba14cuda3std6ranges3__45__cpo4swapE,(_ZN34_INTERNAL_a084e5f2_4_k_cu_86f25ba16thrust24THRUST_300001_SM_1000_NS8cuda_cub10par_nosyncE - _ZN34_INTERNAL_a084e5f2_4_k_cu_86f25ba14cuda3std6ranges3__45__cpo4swapE)
_ZN34_INTERNAL_a084e5f2_4_k_cu_86f25ba14cuda3std6ranges3__45__cpo4swapE:
	.zero		1
	.type		_ZN34_INTERNAL_a084e5f2_4_k_cu_86f25ba16thrust24THRUST_300001_SM_1000_NS8cuda_cub10par_nosyncE,@object
	.size		_ZN34_INTERNAL_a084e5f2_4_k_cu_86f25ba16thrust24THRUST_300001_SM_1000_NS8cuda_cub10par_nosyncE,(_ZN34_INTERNAL_a084e5f2_4_k_cu_86f25ba16thrust24THRUST_300001_SM_1000_NS3seqE - _ZN34_INTERNAL_a084e5f2_4_k_cu_86f25ba16thrust24THRUST_300001_SM_1000_NS8cuda_cub10par_nosyncE)
_ZN34_INTERNAL_a084e5f2_4_k_cu_86f25ba16thrust24THRUST_300001_SM_1000_NS8cuda_cub10par_nosyncE:
	.zero		1
	.type		_ZN34_INTERNAL_a084e5f2_4_k_cu_86f25ba16thrust24THRUST_300001_SM_1000_NS3seqE,@object
	.size		_ZN34_INTERNAL_a084e5f2_4_k_cu_86f25ba16thrust24THRUST_300001_SM_1000_NS3seqE,(_ZN34_INTERNAL_a084e5f2_4_k_cu_86f25ba14cuda3std3__420unreachable_sentinelE - _ZN34_INTERNAL_a084e5f2_4_k_cu_86f25ba16thrust24THRUST_300001_SM_1000_NS3seqE)
_ZN34_INTERNAL_a084e5f2_4_k_cu_86f25ba16thrust24THRUST_300001_SM_1000_NS3seqE:
	.zero		1
	.type		_ZN34_INTERNAL_a084e5f2_4_k_cu_86f25ba14cuda3std3__420unreachable_sentinelE,@object
	.size		_ZN34_INTERNAL_a084e5f2_4_k_cu_86f25ba14cuda3std3__420unreachable_sentinelE,(_ZN34_INTERNAL_a084e5f2_4_k_cu_86f25ba14cuda3std6ranges3__45__cpo5ssizeE - _ZN34_INTERNAL_a084e5f2_4_k_cu_86f25ba14cuda3std3__420unreachable_sentinelE)
_ZN34_INTERNAL_a084e5f2_4_k_cu_86f25ba14cuda3std3__420unreachable_sentinelE:
	.zero		1
	.type		_ZN34_INTERNAL_a084e5f2_4_k_cu_86f25ba14cuda3std6ranges3__45__cpo5ssizeE,@object
	.size		_ZN34_INTERNAL_a084e5f2_4_k_cu_86f25ba14cuda3std6ranges3__45__cpo5ssizeE,(_ZN34_INTERNAL_a084e5f2_4_k_cu_86f25ba16thrust24THRUST_300001_SM_1000_NS12placeholders2_3E - _ZN34_INTERNAL_a084e5f2_4_k_cu_86f25ba14cuda3std6ranges3__45__cpo5ssizeE)
_ZN34_INTERNAL_a084e5f2_4_k_cu_86f25ba14cuda3std6ranges3__45__cpo5ssizeE:
	.zero		1
	.type		_ZN34_INTERNAL_a084e5f2_4_k_cu_86f25ba16thrust24THRUST_300001_SM_1000_NS12placeholders2_3E,@object
	.size		_ZN34_INTERNAL_a084e5f2_4_k_cu_86f25ba16thrust24THRUST_300001_SM_1000_NS12placeholders2_3E,(_ZN34_INTERNAL_a084e5f2_4_k_cu_86f25ba14cuda3std3__45__cpo4cendE - _ZN34_INTERNAL_a084e5f2_4_k_cu_86f25ba16thrust24THRUST_300001_SM_1000_NS12placeholders2_3E)
_ZN34_INTERNAL_a084e5f2_4_k_cu_86f25ba16thrust24THRUST_300001_SM_1000_NS12placeholders2_3E:
	.zero		1
	.type		_ZN34_INTERNAL_a084e5f2_4_k_cu_86f25ba14cuda3std3__45__cpo4cendE,@object
	.size		_ZN34_INTERNAL_a084e5f2_4_k_cu_86f25ba14cuda3std3__45__cpo4cendE,(_ZN34_INTERNAL_a084e5f2_4_k_cu_86f25ba14cuda3std6ranges3__45__cpo4cendE - _ZN34_INTERNAL_a084e5f2_4_k_cu_86f25ba14cuda3std3__45__cpo4cendE)
_ZN34_INTERNAL_a084e5f2_4_k_cu_86f25ba14cuda3std3__45__cpo4cendE:
	.zero		1
	.type		_ZN34_INTERNAL_a084e5f2_4_k_cu_86f25ba14cuda3std6ranges3__45__cpo4cendE,@object
	.size		_ZN34_INTERNAL_a084e5f2_4_k_cu_86f25ba14cuda3std6ranges3__45__cpo4cendE,(_ZN34_INTERNAL_a084e5f2_4_k_cu_86f25ba16thrust24THRUST_300001_SM_1000_NS12placeholders2_7E - _ZN34_INTERNAL_a084e5f2_4_k_cu_86f25ba14cuda3std6ranges3__45__cpo4cendE)
_ZN34_INTERNAL_a084e5f2_4_k_cu_86f25ba14cuda3std6ranges3__45__cpo4cendE:
	.zero		1
	.type		_ZN34_INTERNAL_a084e5f2_4_k_cu_86f25ba16thrust24THRUST_300001_SM_1000_NS12placeholders2_7E,@object
	.size		_ZN34_INTERNAL_a084e5f2_4_k_cu_86f25ba16thrust24THRUST_300001_SM_1000_NS12placeholders2_7E,(_ZN34_INTERNAL_a084e5f2_4_k_cu_86f25ba14cuda3std3__45__cpo5crendE - _ZN34_INTERNAL_a084e5f2_4_k_cu_86f25ba16thrust24THRUST_300001_SM_1000_NS12placeholders2_7E)
_ZN34_INTERNAL_a084e5f2_4_k_cu_86f25ba16thrust24THRUST_300001_SM_1000_NS12placeholders2_7E:
	.zero		1
	.type		_ZN34_INTERNAL_a084e5f2_4_k_cu_86f25ba14cuda3std3__45__cpo5crendE,@object
	.size		_ZN34_INTERNAL_a084e5f2_4_k_cu_86f25ba14cuda3std3__45__cpo5crendE,(_ZN34_INTERNAL_a084e5f2_4_k_cu_86f25ba14cuda3std6ranges3__45__cpo4prevE - _ZN34_INTERNAL_a084e5f2_4_k_cu_86f25ba14cuda3std3__45__cpo5crendE)
_ZN34_INTERNAL_a084e5f2_4_k_cu_86f25ba14cuda3std3__45__cpo5crendE:
	.zero		1
	.type		_ZN34_INTERNAL_a084e5f2_4_k_cu_86f25ba14cuda3std6ranges3__45__cpo4prevE,@object
	.size		_ZN34_INTERNAL_a084e5f2_4_k_cu_86f25ba14cuda3std6ranges3__45__cpo4prevE,(_ZN34_INTERNAL_a084e5f2_4_k_cu_86f25ba14cuda3std6ranges3__45__cpo9iter_moveE - _ZN34_INTERNAL_a084e5f2_4_k_cu_86f25ba14cuda3std6ranges3__45__cpo4prevE)
_ZN34_INTERNAL_a084e5f2_4_k_cu_86f25ba14cuda3std6ranges3__45__cpo4prevE:
	.zero		1
	.type		_ZN34_INTERNAL_a084e5f2_4_k_cu_86f25ba14cuda3std6ranges3__45__cpo9iter_moveE,@object
	.size		_ZN34_INTERNAL_a084e5f2_4_k_cu_86f25ba14cuda3std6ranges3__45__cpo9iter_moveE,(_ZN34_INTERNAL_a084e5f2_4_k_cu_86f25ba16thrust24THRUST_300001_SM_1000_NS6system6detail10sequential3seqE - _ZN34_INTERNAL_a084e5f2_4_k_cu_86f25ba14cuda3std6ranges3__45__cpo9iter_moveE)
_ZN34_INTERNAL_a084e5f2_4_k_cu_86f25ba14cuda3std6ranges3__45__cpo9iter_moveE:
	.zero		1
	.type		_ZN34_INTERNAL_a084e5f2_4_k_cu_86f25ba16thrust24THRUST_300001_SM_1000_NS6system6detail10sequential3seqE,@object
	.size		_ZN34_INTERNAL_a084e5f2_4_k_cu_86f25ba16thrust24THRUST_300001_SM_1000_NS6system6detail10sequential3seqE,(_ZN34_INTERNAL_a084e5f2_4_k_cu_86f25ba16thrust24THRUST_300001_SM_1000_NS12placeholders2_9E - _ZN34_INTERNAL_a084e5f2_4_k_cu_86f25ba16thrust24THRUST_300001_SM_1000_NS6system6detail10sequential3seqE)
_ZN34_INTERNAL_a084e5f2_4_k_cu_86f25ba16thrust24THRUST_300001_SM_1000_NS6system6detail10sequential3seqE:
	.zero		1
	.type		_ZN34_INTERNAL_a084e5f2_4_k_cu_86f25ba16thrust24THRUST_300001_SM_1000_NS12placeholders2_9E,@object
	.size		_ZN34_INTERNAL_a084e5f2_4_k_cu_86f25ba16thrust24THRUST_300001_SM_1000_NS12placeholders2_9E,(_ZN34_INTERNAL_a084e5f2_4_k_cu_86f25ba14cuda3std3__419piecewise_constructE - _ZN34_INTERNAL_a084e5f2_4_k_cu_86f25ba16thrust24THRUST_300001_SM_1000_NS12placeholders2_9E)
_ZN34_INTERNAL_a084e5f2_4_k_cu_86f25ba16thrust24THRUST_300001_SM_1000_NS12placeholders2_9E:
	.zero		1
	.type		_ZN34_INTERNAL_a084e5f2_4_k_cu_86f25ba14cuda3std3__419piecewise_constructE,@object
	.size		_ZN34_INTERNAL_a084e5f2_4_k_cu_86f25ba14cuda3std3__419piecewise_constructE,(_ZN34_INTERNAL_a084e5f2_4_k_cu_86f25ba14cuda3std6ranges3__45__cpo5cdataE - _ZN34_INTERNAL_a084e5f2_4_k_cu_86f25ba14cuda3std3__419piecewise_constructE)
_ZN34_INTERNAL_a084e5f2_4_k_cu_86f25ba14cuda3std3__419piecewise_constructE:
	.zero		1
	.type		_ZN34_INTERNAL_a084e5f2_4_k_cu_86f25ba14cuda3std6ranges3__45__cpo5cdataE,@object
	.size		_ZN34_INTERNAL_a084e5f2_4_k_cu_86f25ba14cuda3std6ranges3__45__cpo5cdataE,(_ZN34_INTERNAL_a084e5f2_4_k_cu_86f25ba16thrust24THRUST_300001_SM_1000_NS12placeholders2_1E - _ZN34_INTERNAL_a084e5f2_4_k_cu_86f25ba14cuda3std6ranges3__45__cpo5cdataE)
_ZN34_INTERNAL_a084e5f2_4_k_cu_86f25ba14cuda3std6ranges3__45__cpo5cdataE:
	.zero		1
	.type		_ZN34_INTERNAL_a084e5f2_4_k_cu_86f25ba16thrust24THRUST_300001_SM_1000_NS12placeholders2_1E,@object
	.size		_ZN34_INTERNAL_a084e5f2_4_k_cu_86f25ba16thrust24THRUST_300001_SM_1000_NS12placeholders2_1E,(_ZN34_INTERNAL_a084e5f2_4_k_cu_86f25ba14cuda3std3__45__cpo3endE - _ZN34_INTERNAL_a084e5f2_4_k_cu_86f25ba16thrust24THRUST_300001_SM_1000_NS12placeholders2_1E)
_ZN34_INTERNAL_a084e5f2_4_k_cu_86f25ba16thrust24THRUST_300001_SM_1000_NS12placeholders2_1E:
	.zero		1
	.type		_ZN34_INTERNAL_a084e5f2_4_k_cu_86f25ba14cuda3std3__45__cpo3endE,@object
	.size		_ZN34_INTERNAL_a084e5f2_4_k_cu_86f25ba14cuda3std3__45__cpo3endE,(_ZN34_INTERNAL_a084e5f2_4_k_cu_86f25ba14cuda3std6ranges3__45__cpo3endE - _ZN34_INTERNAL_a084e5f2_4_k_cu_86f25ba14cuda3std3__45__cpo3endE)
_ZN34_INTERNAL_a084e5f2_4_k_cu_86f25ba14cuda3std3__45__cpo3endE:
	.zero		1
	.type		_ZN34_INTERNAL_a084e5f2_4_k_cu_86f25ba14cuda3std6ranges3__45__cpo3endE,@object
	.size		_ZN34_INTERNAL_a084e5f2_4_k_cu_86f25ba14cuda3std6ranges3__45__cpo3endE,(_ZN34_INTERNAL_a084e5f2_4_k_cu_86f25ba16thrust24THRUST_300001_SM_1000_NS12placeholders2_5E - _ZN34_INTERNAL_a084e5f2_4_k_cu_86f25ba14cuda3std6ranges3__45__cpo3endE)
_ZN34_INTERNAL_a084e5f2_4_k_cu_86f25ba14cuda3std6ranges3__45__cpo3endE:
	.zero		1
	.type		_ZN34_INTERNAL_a084e5f2_4_k_cu_86f25ba16thrust24THRUST_300001_SM_1000_NS12placeholders2_5E,@object
	.size		_ZN34_INTERNAL_a084e5f2_4_k_cu_86f25ba16thrust24THRUST_300001_SM_1000_NS12placeholders2_5E,(_ZN34_INTERNAL_a084e5f2_4_k_cu_86f25ba14cuda3std3__45__cpo4rendE - _ZN34_INTERNAL_a084e5f2_4_k_cu_86f25ba16thrust24THRUST_300001_SM_1000_NS12placeholders2_5E)
_ZN34_INTERNAL_a084e5f2_4_k_cu_86f25ba16thrust24THRUST_300001_SM_1000_NS12placeholders2_5E:
	.zero		1
	.type		_ZN34_INTERNAL_a084e5f2_4_k_cu_86f25ba14cuda3std3__45__cpo4rendE,@object
	.size		_ZN34_INTERNAL_a084e5f2_4_k_cu_86f25ba14cuda3std3__45__cpo4rendE,(_ZN34_INTERNAL_a084e5f2_4_k_cu_86f25ba14cuda3std6ranges3__45__cpo9iter_swapE - _ZN34_INTERNAL_a084e5f2_4_k_cu_86f25ba14cuda3std3__45__cpo4rendE)
_ZN34_INTERNAL_a084e5f2_4_k_cu_86f25ba14cuda3std3__45__cpo4rendE:
	.zero		1
	.type		_ZN34_INTERNAL_a084e5f2_4_k_cu_86f25ba14cuda3std6ranges3__45__cpo9iter_swapE,@object
	.size		_ZN34_INTERNAL_a084e5f2_4_k_cu_86f25ba14cuda3std6ranges3__45__cpo9iter_swapE,(_ZN34_INTERNAL_a084e5f2_4_k_cu_86f25ba14cuda3std3__48unexpectE - _ZN34_INTERNAL_a084e5f2_4_k_cu_86f25ba14cuda3std6ranges3__45__cpo9iter_swapE)
_ZN34_INTERNAL_a084e5f2_4_k_cu_86f25ba14cuda3std6ranges3__45__cpo9iter_swapE:
	.zero		1
	.type		_ZN34_INTERNAL_a084e5f2_4_k_cu_86f25ba14cuda3std3__48unexpectE,@object
	.size		_ZN34_INTERNAL_a084e5f2_4_k_cu_86f25ba14cuda3std3__48unexpectE,(_ZN34_INTERNAL_a084e5f2_4_k_cu_86f25ba16thrust24THRUST_300001_SM_1000_NS8cuda_cub3parE - _ZN34_INTERNAL_a084e5f2_4_k_cu_86f25ba14cuda3std3__48unexpectE)
_ZN34_INTERNAL_a084e5f2_4_k_cu_86f25ba14cuda3std3__48unexpectE:
	.zero		1
	.type		_ZN34_INTERNAL_a084e5f2_4_k_cu_86f25ba16thrust24THRUST_300001_SM_1000_NS8cuda_cub3parE,@object
	.size		_ZN34_INTERNAL_a084e5f2_4_k_cu_86f25ba16thrust24THRUST_300001_SM_1000_NS8cuda_cub3parE,(.L_29 - _ZN34_INTERNAL_a084e5f2_4_k_cu_86f25ba16thrust24THRUST_300001_SM_1000_NS8cuda_cub3parE)
_ZN34_INTERNAL_a084e5f2_4_k_cu_86f25ba16thrust24THRUST_300001_SM_1000_NS8cuda_cub3parE:
	.zero		1
.L_29:


//--------------------- .nv.constant0._ZN3cub18CUB_300001_SM_10006detail11EmptyKernelIvEEvv --------------------------
	.section	.nv.constant0._ZN3cub18CUB_300001_SM_10006detail11EmptyKernelIvEEvv,"a",@progbits
	.sectionflags	@""
	.align	4
.nv.constant0._ZN3cub18CUB_300001_SM_10006detail11EmptyKernelIvEEvv:
	.zero		896


//--------------------- .nv.constant0._Z20count_matches_kernelPKcPKiiiS0_S2_S2_Pyi --------------------------
	.section	.nv.constant0._Z20count_matches_kernelPKcPKiiiS0_S2_S2_Pyi,"a",@progbits
	.sectionflags	@""
	.align	4
.nv.constant0._Z20count_matches_kernelPKcPKiiiS0_S2_S2_Pyi:
	.zero		956


//--------------------- SYMBOLS --------------------------

	.type		.nv.reservedSmem.offset0,@object
	.size		.nv.reservedSmem.offset0,0x4
